//
// Generated by NVIDIA NVVM Compiler
//
// Compiler Build ID: CL-36424714
// Cuda compilation tools, release 13.0, V13.0.88
// Based on NVVM 20.0.0
//

.version 9.0
.target sm_100
.address_size 64

	// .globl	_Z9cycle_gpuNSt7__cxx1112basic_stringIcSt11char_traitsIcESaIcEEEi

.visible .entry _Z9cycle_gpuNSt7__cxx1112basic_stringIcSt11char_traitsIcESaIcEEEi(
	.param .align 8 .b8 _Z9cycle_gpuNSt7__cxx1112basic_stringIcSt11char_traitsIcESaIcEEEi_param_0[32],
	.param .u32 _Z9cycle_gpuNSt7__cxx1112basic_stringIcSt11char_traitsIcESaIcEEEi_param_1
)
{


	ret;

}


// ===== COMPILED SASS (sm_100) =====

	.target	sm_100

	.elftype	@"ET_EXEC"


//--------------------- .note.nv.tkinfo           --------------------------
	.section	.note.nv.tkinfo,"",@"SHT_NOTE"
	.sectionflags	@"SHF_NOTE_NV_TKINFO"
	.tkinfo
        /*0018*/ 	.word	0x00000002
        /*0030*/ 	.string	""
        /*0030*/ 	.string	"ptxas"
        /*0030*/ 	.string	"Cuda compilation tools, release 13.0, V13.0.88"
        /*0030*/ 	.string	"Build cuda_13.0.r13.0/compiler.36424714_0"
        /*0030*/ 	.string	"-arch sm_100 -m 64 "



//--------------------- .note.nv.cuinfo           --------------------------
	.section	.note.nv.cuinfo,"",@"SHT_NOTE"
	.sectionflags	@"SHF_NOTE_NV_CUINFO"
        /*0018*/ 	.short	0x0002
        /*001a*/ 	.short	0x0064
        /*001c*/ 	.short	0x0082
	.zero		2


//--------------------- .nv.info                  --------------------------
	.section	.nv.info,"",@"SHT_CUDA_INFO"
	.align	4


	//----- nvinfo : EIATTR_REGCOUNT
	.align		4
        /*0000*/ 	.byte	0x04, 0x2f
        /*0002*/ 	.short	(.L_1 - .L_0)
	.align		4
.L_0:
        /*0004*/ 	.word	index@(_Z9cycle_gpuNSt7__cxx1112basic_stringIcSt11char_traitsIcESaIcEEEi)
        /*0008*/ 	.word	0x00000004


	//----- nvinfo : EIATTR_FRAME_SIZE
	.align		4
.L_1:
        /*000c*/ 	.byte	0x04, 0x11
        /*000e*/ 	.short	(.L_3 - .L_2)
	.align		4
.L_2:
        /*0010*/ 	.word	index@(_Z9cycle_gpuNSt7__cxx1112basic_stringIcSt11char_traitsIcESaIcEEEi)
        /*0014*/ 	.word	0x00000000


	//----- nvinfo : EIATTR_MIN_STACK_SIZE
	.align		4
.L_3:
        /*0018*/ 	.byte	0x04, 0x12
        /*001a*/ 	.short	(.L_5 - .L_4)
	.align		4
.L_4:
        /*001c*/ 	.word	index@(_Z9cycle_gpuNSt7__cxx1112basic_stringIcSt11char_traitsIcESaIcEEEi)
        /*0020*/ 	.word	0x00000000
.L_5:


//--------------------- .nv.compat                --------------------------
	.section	.nv.compat,"",@"SHT_CUDA_COMPAT_INFO"
	.align	4
        /*0000*/ 	.byte	0x02, 0x09, 0x00, 0x00, 0x02, 0x02, 0x01, 0x00, 0x02, 0x05, 0x05, 0x00, 0x03, 0x07, 0x01, 0x01
        /*0010*/ 	.byte	0x02, 0x03, 0x00, 0x00, 0x02, 0x06, 0x01, 0x00, 0x04, 0x0b, 0x08, 0x00, 0x09, 0x00, 0x00, 0x00
        /*0020*/ 	.byte	0x00, 0x00, 0x00, 0x00


//--------------------- .nv.info._Z9cycle_gpuNSt7__cxx1112basic_stringIcSt11char_traitsIcESaIcEEEi --------------------------
	.section	.nv.info._Z9cycle_gpuNSt7__cxx1112basic_stringIcSt11char_traitsIcESaIcEEEi,"",@"SHT_CUDA_INFO"
	.sectionflags	@""
	.align	4


	//----- nvinfo : EIATTR_CUDA_API_VERSION
	.align		4
        /*0000*/ 	.byte	0x04, 0x37
        /*0002*/ 	.short	(.L_7 - .L_6)
.L_6:
        /*0004*/ 	.word	0x00000082


	//----- nvinfo : EIATTR_KPARAM_INFO
	.align		4
.L_7:
        /*0008*/ 	.byte	0x04, 0x17
        /*000a*/ 	.short	(.L_9 - .L_8)
.L_8:
        /*000c*/ 	.word	0x00000000
        /*0010*/ 	.short	0x0001
        /*0012*/ 	.short	0x0020
        /*0014*/ 	.byte	0x00, 0xf0, 0x11, 0x00


	//----- nvinfo : EIATTR_KPARAM_INFO
	.align		4
.L_9:
        /*0018*/ 	.byte	0x04, 0x17
        /*001a*/ 	.short	(.L_11 - .L_10)
.L_10:
        /*001c*/ 	.word	0x00000000
        /*0020*/ 	.short	0x0000
        /*0022*/ 	.short	0x0000
        /*0024*/ 	.byte	0x00, 0xf0, 0x81, 0x00


	//----- nvinfo : EIATTR_SPARSE_MMA_MASK
	.align		4
.L_11:
        /*0028*/ 	.byte	0x03, 0x50
        /*002a*/ 	.short	0x0000


	//----- nvinfo : EIATTR_MAXREG_COUNT
	.align		4
        /*002c*/ 	.byte	0x03, 0x1b
        /*002e*/ 	.short	0x00ff


	//----- nvinfo : EIATTR_MERCURY_ISA_VERSION
	.align		4
        /*0030*/ 	.byte	0x03, 0x5f
        /*0032*/ 	.short	0x0101


	//----- nvinfo : EIATTR_VRC_CTA_INIT_COUNT
	.align		4
        /*0034*/ 	.byte	0x02, 0x4a
	.zero		1
	.zero		1


	//----- nvinfo : EIATTR_EXIT_INSTR_OFFSETS
	.align		4
        /*0038*/ 	.byte	0x04, 0x1c
        /*003a*/ 	.short	(.L_13 - .L_12)


	//   ....[0]....
.L_12:
        /*003c*/ 	.word	0x00000010


	//----- nvinfo : EIATTR_CBANK_PARAM_SIZE
	.align		4
.L_13:
        /*0040*/ 	.byte	0x03, 0x19
        /*0042*/ 	.short	0x0024


	//----- nvinfo : EIATTR_PARAM_CBANK
	.align		4
        /*0044*/ 	.byte	0x04, 0x0a
        /*0046*/ 	.short	(.L_15 - .L_14)
	.align		4
.L_14:
        /*0048*/ 	.word	index@(.nv.constant0._Z9cycle_gpuNSt7__cxx1112basic_stringIcSt11char_traitsIcESaIcEEEi)
        /*004c*/ 	.short	0x0380
        /*004e*/ 	.short	0x0024


	//----- nvinfo : EIATTR_SW_WAR
	.align		4
.L_15:
        /*0050*/ 	.byte	0x04, 0x36
        /*0052*/ 	.short	(.L_17 - .L_16)
.L_16:
        /*0054*/ 	.word	0x00000008
.L_17:


//--------------------- .nv.callgraph             --------------------------
	.section	.nv.callgraph,"",@"SHT_CUDA_CALLGRAPH"
	.align	4
	.sectionentsize	8
	.align		4
        /*0000*/ 	.word	0x00000000
	.align		4
        /*0004*/ 	.word	0xffffffff
	.align		4
        /*0008*/ 	.word	0x00000000
	.align		4
        /*000c*/ 	.word	0xfffffffe
	.align		4
        /*0010*/ 	.word	0x00000000
	.align		4
        /*0014*/ 	.word	0xfffffffd
	.align		4
        /*0018*/ 	.word	0x00000000
	.align		4
        /*001c*/ 	.word	0xfffffffc


//--------------------- .text._Z9cycle_gpuNSt7__cxx1112basic_stringIcSt11char_traitsIcESaIcEEEi --------------------------
	.section	.text._Z9cycle_gpuNSt7__cxx1112basic_stringIcSt11char_traitsIcESaIcEEEi,"ax",@progbits
	.align	128
        .global         _Z9cycle_gpuNSt7__cxx1112basic_stringIcSt11char_traitsIcESaIcEEEi
        .type           _Z9cycle_gpuNSt7__cxx1112basic_stringIcSt11char_traitsIcESaIcEEEi,@function
        .size           _Z9cycle_gpuNSt7__cxx1112basic_stringIcSt11char_traitsIcESaIcEEEi,(.L_x_1 - _Z9cycle_gpuNSt7__cxx1112basic_stringIcSt11char_traitsIcESaIcEEEi)
        .other          _Z9cycle_gpuNSt7__cxx1112basic_stringIcSt11char_traitsIcESaIcEEEi,@"STO_CUDA_ENTRY STV_DEFAULT"
_Z9cycle_gpuNSt7__cxx1112basic_stringIcSt11char_traitsIcESaIcEEEi:
.text._Z9cycle_gpuNSt7__cxx1112basic_stringIcSt11char_traitsIcESaIcEEEi:
[----:B------:R-:W-:Y:S01]  /*0000*/  LDC R1, c[0x0][0x37c] ;  /* 0x0000df00ff017b82 */ /* 0x000fe20000000800 */
[----:B------:R-:W-:Y:S05]  /*0010*/  EXIT ;  /* 0x000000000000794d */ /* 0x000fea0003800000 */
.L_x_0:
[----:B------:R-:W-:-:S00]  /*0020*/  BRA `(.L_x_0) ;  /* 0xfffffffc00fc7947 */ /* 0x000fc0000383ffff */
[----:B------:R-:W-:-:S00]  /*0030*/  NOP ;  /* 0x0000000000007918 */ /* 0x000fc00000000000 */
        /* <DEDUP_REMOVED lines=12> */
.L_x_1:


//--------------------- .nv.shared.reserved.0     --------------------------
	.section	.nv.shared.reserved.0,"aw",@nobits
	.weak		__nv_reservedSMEM_offset_0_alias
	.size		__nv_reservedSMEM_offset_0_alias, 0, 64
	.other		__nv_reservedSMEM_offset_0_alias,@"STO_CUDA_RESERVED_SHARED STV_DEFAULT"
__nv_reservedSMEM_offset_0_alias:
	.zero		0
	.zero		64


//--------------------- .nv.constant0._Z9cycle_gpuNSt7__cxx1112basic_stringIcSt11char_traitsIcESaIcEEEi --------------------------
	.section	.nv.constant0._Z9cycle_gpuNSt7__cxx1112basic_stringIcSt11char_traitsIcESaIcEEEi,"a",@progbits
	.sectionflags	@""
	.align	4
.nv.constant0._Z9cycle_gpuNSt7__cxx1112basic_stringIcSt11char_traitsIcESaIcEEEi:
	.zero		932


//--------------------- SYMBOLS --------------------------

	.type		.nv.reservedSmem.offset0,@object
	.size		.nv.reservedSmem.offset0,0x4
